//
// Generated by NVIDIA NVVM Compiler
//
// Compiler Build ID: CL-36424714
// Cuda compilation tools, release 13.0, V13.0.88
// Based on NVVM 20.0.0
//

.version 9.0
.target sm_100
.address_size 64

	// .globl	_Z18dynamicAllocKerneli
.extern .func  (.param .b64 func_retval0) malloc
(
	.param .b64 malloc_param_0
)
;
.extern .func  (.param .b32 func_retval0) vprintf
(
	.param .b64 vprintf_param_0,
	.param .b64 vprintf_param_1
)
;
.extern .func free
(
	.param .b64 free_param_0
)
;
.global .align 1 .b8 $str[3] = {69, 69};

.visible .entry _Z18dynamicAllocKerneli(
	.param .u32 _Z18dynamicAllocKerneli_param_0
)
{
	.reg .pred 	%p<4>;
	.reg .b32 	%r<9>;
	.reg .b64 	%rd<9>;

	ld.param.u32 	%r1, [_Z18dynamicAllocKerneli_param_0];
	mul.wide.s32 	%rd3, %r1, 4;
	{ // callseq 0, 0
	.param .b64 param0;
	st.param.b64 	[param0], %rd3;
	.param .b64 retval0;
	call.uni (retval0), 
	malloc, 
	(
	param0
	);
	ld.param.b64 	%rd4, [retval0];
	} // callseq 0
	setp.ne.s64 	%p1, %rd4, 0;
	@%p1 bra 	$L__BB0_3;
	mov.u32 	%r2, %ntid.x;
	mov.u32 	%r3, %ctaid.x;
	mov.u32 	%r4, %tid.x;
	mul.lo.s32 	%r5, %r2, %r3;
	neg.s32 	%r6, %r5;
	setp.ne.s32 	%p3, %r4, %r6;
	@%p3 bra 	$L__BB0_6;
	mov.u64 	%rd7, $str;
	cvta.global.u64 	%rd8, %rd7;
	{ // callseq 2, 0
	.param .b64 param0;
	st.param.b64 	[param0], %rd8;
	.param .b64 param1;
	st.param.b64 	[param1], 0;
	.param .b32 retval0;
	call.uni (retval0), 
	vprintf, 
	(
	param0, 
	param1
	);
	ld.param.b32 	%r7, [retval0];
	} // callseq 2
	bra.uni 	$L__BB0_6;
$L__BB0_3:
	// begin inline asm
	mov.u64 	%rd5, %clock64;
	// end inline asm
	add.s64 	%rd2, %rd5, 1000000;
$L__BB0_4:
	// begin inline asm
	mov.u64 	%rd6, %clock64;
	// end inline asm
	setp.lt.u64 	%p2, %rd6, %rd2;
	@%p2 bra 	$L__BB0_4;
	{ // callseq 1, 0
	.param .b64 param0;
	st.param.b64 	[param0], %rd4;
	call.uni 
	free, 
	(
	param0
	);
	} // callseq 1
$L__BB0_6:
	ret;

}


// ===== COMPILED SASS (sm_100) =====

	.target	sm_100

	.elftype	@"ET_EXEC"


//--------------------- .note.nv.tkinfo           --------------------------
	.section	.note.nv.tkinfo,"",@"SHT_NOTE"
	.sectionflags	@"SHF_NOTE_NV_TKINFO"
	.tkinfo
        /*0018*/ 	.word	0x00000002
        /*0030*/ 	.string	""
        /*0030*/ 	.string	"ptxas"
        /*0030*/ 	.string	"Cuda compilation tools, release 13.0, V13.0.88"
        /*0030*/ 	.string	"Build cuda_13.0.r13.0/compiler.36424714_0"
        /*0030*/ 	.string	"-arch sm_100 -m 64 "



//--------------------- .note.nv.cuinfo           --------------------------
	.section	.note.nv.cuinfo,"",@"SHT_NOTE"
	.sectionflags	@"SHF_NOTE_NV_CUINFO"
        /*0018*/ 	.short	0x0002
        /*001a*/ 	.short	0x0064
        /*001c*/ 	.short	0x0082
	.zero		2


//--------------------- .nv.info                  --------------------------
	.section	.nv.info,"",@"SHT_CUDA_INFO"
	.align	4


	//----- nvinfo : EIATTR_REGCOUNT
	.align		4
        /*0000*/ 	.byte	0x04, 0x2f
        /*0002*/ 	.short	(.L_2 - .L_1)
	.align		4
.L_1:
        /*0004*/ 	.word	index@(_Z18dynamicAllocKerneli)
        /*0008*/ 	.word	0x00000018


	//----- nvinfo : EIATTR_FRAME_SIZE
	.align		4
.L_2:
        /*000c*/ 	.byte	0x04, 0x11
        /*000e*/ 	.short	(.L_4 - .L_3)
	.align		4
.L_3:
        /*0010*/ 	.word	index@(_Z18dynamicAllocKerneli)
        /*0014*/ 	.word	0x00000000


	//----- nvinfo : EIATTR_MIN_STACK_SIZE
	.align		4
.L_4:
        /*0018*/ 	.byte	0x04, 0x12
        /*001a*/ 	.short	(.L_6 - .L_5)
	.align		4
.L_5:
        /*001c*/ 	.word	index@(_Z18dynamicAllocKerneli)
        /*0020*/ 	.word	0x00000000
.L_6:


//--------------------- .nv.compat                --------------------------
	.section	.nv.compat,"",@"SHT_CUDA_COMPAT_INFO"
	.align	4
        /*0000*/ 	.byte	0x02, 0x09, 0x00, 0x00, 0x02, 0x02, 0x01, 0x00, 0x02, 0x05, 0x05, 0x00, 0x03, 0x07, 0x01, 0x01
        /*0010*/ 	.byte	0x02, 0x03, 0x00, 0x00, 0x02, 0x06, 0x01, 0x00, 0x04, 0x0b, 0x08, 0x00, 0x09, 0x00, 0x00, 0x00
        /*0020*/ 	.byte	0x00, 0x00, 0x00, 0x00


//--------------------- .nv.info._Z18dynamicAllocKerneli --------------------------
	.section	.nv.info._Z18dynamicAllocKerneli,"",@"SHT_CUDA_INFO"
	.sectionflags	@""
	.align	4


	//----- nvinfo : EIATTR_CUDA_API_VERSION
	.align		4
        /*0000*/ 	.byte	0x04, 0x37
        /*0002*/ 	.short	(.L_8 - .L_7)
.L_7:
        /*0004*/ 	.word	0x00000082


	//----- nvinfo : EIATTR_KPARAM_INFO
	.align		4
.L_8:
        /*0008*/ 	.byte	0x04, 0x17
        /*000a*/ 	.short	(.L_10 - .L_9)
.L_9:
        /*000c*/ 	.word	0x00000000
        /*0010*/ 	.short	0x0000
        /*0012*/ 	.short	0x0000
        /*0014*/ 	.byte	0x00, 0xf0, 0x11, 0x00


	//----- nvinfo : EIATTR_SPARSE_MMA_MASK
	.align		4
.L_10:
        /*0018*/ 	.byte	0x03, 0x50
        /*001a*/ 	.short	0x0000


	//----- nvinfo : EIATTR_MAXREG_COUNT
	.align		4
        /*001c*/ 	.byte	0x03, 0x1b
        /*001e*/ 	.short	0x00ff


	//----- nvinfo : EIATTR_EXTERNS
	.align		4
        /*0020*/ 	.byte	0x04, 0x0f
        /*0022*/ 	.short	(.L_12 - .L_11)


	//   ....[0]....
	.align		4
.L_11:
        /*0024*/ 	.word	index@(malloc)


	//   ....[1]....
	.align		4
        /*0028*/ 	.word	index@(vprintf)


	//   ....[2]....
	.align		4
        /*002c*/ 	.word	index@(free)


	//----- nvinfo : EIATTR_MERCURY_ISA_VERSION
	.align		4
.L_12:
        /*0030*/ 	.byte	0x03, 0x5f
        /*0032*/ 	.short	0x0101


	//----- nvinfo : EIATTR_VRC_CTA_INIT_COUNT
	.align		4
        /*0034*/ 	.byte	0x02, 0x4a
	.zero		1
	.zero		1


	//----- nvinfo : EIATTR_SYSCALL_OFFSETS
	.align		4
        /*0038*/ 	.byte	0x04, 0x46
        /*003a*/ 	.short	(.L_14 - .L_13)


	//   ....[0]....
.L_13:
        /*003c*/ 	.word	0x000000b0


	//   ....[1]....
        /*0040*/ 	.word	0x000001d0


	//   ....[2]....
        /*0044*/ 	.word	0x00000290


	//----- nvinfo : EIATTR_EXIT_INSTR_OFFSETS
	.align		4
.L_14:
        /*0048*/ 	.byte	0x04, 0x1c
        /*004a*/ 	.short	(.L_16 - .L_15)


	//   ....[0]....
.L_15:
        /*004c*/ 	.word	0x00000150


	//   ....[1]....
        /*0050*/ 	.word	0x000001e0


	//   ....[2]....
        /*0054*/ 	.word	0x000002a0


	//----- nvinfo : EIATTR_CRS_STACK_SIZE
	.align		4
.L_16:
        /*0058*/ 	.byte	0x04, 0x1e
        /*005a*/ 	.short	(.L_18 - .L_17)
.L_17:
        /*005c*/ 	.word	0x00000000


	//----- nvinfo : EIATTR_CBANK_PARAM_SIZE
	.align		4
.L_18:
        /*0060*/ 	.byte	0x03, 0x19
        /*0062*/ 	.short	0x0004


	//----- nvinfo : EIATTR_PARAM_CBANK
	.align		4
        /*0064*/ 	.byte	0x04, 0x0a
        /*0066*/ 	.short	(.L_20 - .L_19)
	.align		4
.L_19:
        /*0068*/ 	.word	index@(.nv.constant0._Z18dynamicAllocKerneli)
        /*006c*/ 	.short	0x0380
        /*006e*/ 	.short	0x0004


	//----- nvinfo : EIATTR_SW_WAR
	.align		4
.L_20:
        /*0070*/ 	.byte	0x04, 0x36
        /*0072*/ 	.short	(.L_22 - .L_21)
.L_21:
        /*0074*/ 	.word	0x00000008
.L_22:


//--------------------- .nv.callgraph             --------------------------
	.section	.nv.callgraph,"",@"SHT_CUDA_CALLGRAPH"
	.align	4
	.sectionentsize	8
	.align		4
        /*0000*/ 	.word	0x00000000
	.align		4
        /*0004*/ 	.word	0xffffffff
	.align		4
        /*0008*/ 	.word	index@(_Z18dynamicAllocKerneli)
	.align		4
        /*000c*/ 	.word	index@(free)
	.align		4
        /*0010*/ 	.word	index@(_Z18dynamicAllocKerneli)
	.align		4
        /*0014*/ 	.word	index@(vprintf)
	.align		4
        /*0018*/ 	.word	index@(_Z18dynamicAllocKerneli)
	.align		4
        /*001c*/ 	.word	index@(malloc)
	.align		4
        /*0020*/ 	.word	0x00000000
	.align		4
        /*0024*/ 	.word	0xfffffffe
	.align		4
        /*0028*/ 	.word	0x00000000
	.align		4
        /*002c*/ 	.word	0xfffffffd
	.align		4
        /*0030*/ 	.word	0x00000000
	.align		4
        /*0034*/ 	.word	0xfffffffc


//--------------------- .nv.constant4             --------------------------
	.section	.nv.constant4,"a",@progbits
	.align	8
	.align		8
.nv.constant4:
        /*0000*/ 	.dword	malloc
	.align		8
        /*0008*/ 	.dword	vprintf
	.align		8
        /*0010*/ 	.dword	free
	.align		8
        /*0018*/ 	.dword	$str


//--------------------- .text._Z18dynamicAllocKerneli --------------------------
	.section	.text._Z18dynamicAllocKerneli,"ax",@progbits
	.align	128
        .global         _Z18dynamicAllocKerneli
        .type           _Z18dynamicAllocKerneli,@function
        .size           _Z18dynamicAllocKerneli,(.L_x_6 - _Z18dynamicAllocKerneli)
        .other          _Z18dynamicAllocKerneli,@"STO_CUDA_ENTRY STV_DEFAULT"
_Z18dynamicAllocKerneli:
.text._Z18dynamicAllocKerneli:
[----:B------:R-:W0:Y:S01]  /*0000*/  LDC R1, c[0x0][0x37c] ;  /* 0x0000df00ff017b82 */ /* 0x000e220000000800 */
[----:B------:R-:W1:Y:S01]  /*0010*/  LDCU UR4, c[0x0][0x380] ;  /* 0x00007000ff0477ac */ /* 0x000e620008000800 */
[----:B------:R-:W-:-:S06]  /*0020*/  MOV R0, 0x0 ;  /* 0x0000000000007802 */ /* 0x000fcc0000000f00 */
[----:B------:R2:W3:Y:S01]  /*0030*/  LDC.64 R2, c[0x4][R0] ;  /* 0x0100000000027b82 */ /* 0x0004e20000000a00 */
[----:B-1----:R-:W-:-:S06]  /*0040*/  UIMAD.WIDE UR4, UR4, 0x4, URZ ;  /* 0x00000004040478a5 */ /* 0x002fcc000f8e02ff */
[----:B------:R-:W-:Y:S02]  /*0050*/  IMAD.U32 R7, RZ, RZ, UR5 ;  /* 0x00000005ff077e24 */ /* 0x000fe4000f8e00ff */
[----:B------:R-:W-:Y:S02]  /*0060*/  IMAD.U32 R5, RZ, RZ, UR5 ;  /* 0x00000005ff057e24 */ /* 0x000fe4000f8e00ff */
[----:B------:R-:W-:Y:S02]  /*0070*/  IMAD.U32 R4, RZ, RZ, UR4 ;  /* 0x00000004ff047e24 */ /* 0x000fe4000f8e00ff */
[----:B------:R-:W-:Y:S02]  /*0080*/  IMAD.U32 R6, RZ, RZ, UR4 ;  /* 0x00000004ff067e24 */ /* 0x000fe4000f8e00ff */
[----:B--2---:R-:W-:-:S07]  /*0090*/  IMAD.MOV.U32 R5, RZ, RZ, R7 ;  /* 0x000000ffff057224 */ /* 0x004fce00078e0007 */
[----:B------:R-:W-:-:S07]  /*00a0*/  LEPC R20, `(.L_x_0) ;  /* 0x000000001014794e */ /* 0x000fce0000000000 */
[----:B0--3--:R-:W-:Y:S05]  /*00b0*/  CALL.ABS.NOINC R2 ;  /* 0x0000000002007343 */ /* 0x009fea0003c00000 */
.L_x_0:
[----:B------:R-:W-:-:S04]  /*00c0*/  ISETP.NE.U32.AND P0, PT, R4, RZ, PT ;  /* 0x000000ff0400720c */ /* 0x000fc80003f05070 */
[----:B------:R-:W-:-:S13]  /*00d0*/  ISETP.NE.AND.EX P0, PT, R5, RZ, PT, P0 ;  /* 0x000000ff0500720c */ /* 0x000fda0003f05300 */
[----:B------:R-:W-:Y:S05]  /*00e0*/  @P0 BRA `(.L_x_1) ;  /* 0x0000000000400947 */ /* 0x000fea0003800000 */
[----:B------:R-:W0:Y:S01]  /*00f0*/  S2R R0, SR_TID.X ;  /* 0x0000000000007919 */ /* 0x000e220000002100 */
[----:B------:R-:W1:Y:S01]  /*0100*/  S2UR UR5, SR_CTAID.X ;  /* 0x00000000000579c3 */ /* 0x000e620000002500 */
[----:B------:R-:W2:Y:S02]  /*0110*/  LDCU UR4, c[0x0][0x360] ;  /* 0x00006c00ff0477ac */ /* 0x000ea40008000800 */
[----:B--2---:R-:W-:-:S04]  /*0120*/  UIADD3 UR4, UPT, UPT, URZ, -UR4, URZ ;  /* 0x80000004ff047290 */ /* 0x004fc8000fffe0ff */
[----:B-1----:R-:W-:-:S06]  /*0130*/  UIMAD UR5, UR4, UR5, URZ ;  /* 0x00000005040572a4 */ /* 0x002fcc000f8e02ff */
[----:B0-----:R-:W-:-:S13]  /*0140*/  ISETP.NE.AND P0, PT, R0, UR5, PT ;  /* 0x0000000500007c0c */ /* 0x001fda000bf05270 */
[----:B------:R-:W-:Y:S05]  /*0150*/  @P0 EXIT ;  /* 0x000000000000094d */ /* 0x000fea0003800000 */
[----:B------:R-:W-:Y:S01]  /*0160*/  MOV R0, 0x8 ;  /* 0x0000000800007802 */ /* 0x000fe20000000f00 */
[----:B------:R-:W0:Y:S01]  /*0170*/  LDCU.64 UR4, c[0x4][0x18] ;  /* 0x01000300ff0477ac */ /* 0x000e220008000a00 */
[----:B------:R-:W-:Y:S02]  /*0180*/  CS2R R6, SRZ ;  /* 0x0000000000067805 */ /* 0x000fe4000001ff00 */
[----:B------:R1:W2:Y:S01]  /*0190*/  LDC.64 R2, c[0x4][R0] ;  /* 0x0100000000027b82 */ /* 0x0002a20000000a00 */
[----:B0-----:R-:W-:Y:S02]  /*01a0*/  IMAD.U32 R4, RZ, RZ, UR4 ;  /* 0x00000004ff047e24 */ /* 0x001fe4000f8e00ff */
[----:B-1----:R-:W-:-:S07]  /*01b0*/  IMAD.U32 R5, RZ, RZ, UR5 ;  /* 0x00000005ff057e24 */ /* 0x002fce000f8e00ff */
[----:B------:R-:W-:-:S07]  /*01c0*/  LEPC R20, `(.L_x_2) ;  /* 0x000000001014794e */ /* 0x000fce0000000000 */
[----:B--2---:R-:W-:Y:S05]  /*01d0*/  CALL.ABS.NOINC R2 ;  /* 0x0000000002007343 */ /* 0x004fea0003c00000 */
.L_x_2:
[----:B------:R-:W-:Y:S05]  /*01e0*/  EXIT ;  /* 0x000000000000794d */ /* 0x000fea0003800000 */
.L_x_1:
[----:B------:R-:W-:-:S06]  /*01f0*/  CS2R R2, SR_CLOCKLO ;  /* 0x0000000000027805 */ /* 0x000fcc0000015000 */
[----:B------:R-:W-:-:S05]  /*0200*/  IADD3 R7, P0, PT, R2, 0xf4240, RZ ;  /* 0x000f424002077810 */ /* 0x000fca0007f1e0ff */
[----:B------:R-:W-:-:S08]  /*0210*/  IMAD.X R9, RZ, RZ, R3, P0 ;  /* 0x000000ffff097224 */ /* 0x000fd000000e0603 */
.L_x_3:
[----:B------:R-:W-:-:S06]  /*0220*/  CS2R R2, SR_CLOCKLO ;  /* 0x0000000000027805 */ /* 0x000fcc0000015000 */
[----:B------:R-:W-:-:S04]  /*0230*/  ISETP.GE.U32.AND P0, PT, R2, R7, PT ;  /* 0x000000070200720c */ /* 0x000fc80003f06070 */
[----:B------:R-:W-:-:S13]  /*0240*/  ISETP.GE.U32.AND.EX P0, PT, R3, R9, PT, P0 ;  /* 0x000000090300720c */ /* 0x000fda0003f06100 */
[----:B------:R-:W-:Y:S05]  /*0250*/  @!P0 BRA `(.L_x_3) ;  /* 0xfffffffc00f08947 */ /* 0x000fea000383ffff */
[----:B------:R-:W-:-:S04]  /*0260*/  MOV R0, 0x10 ;  /* 0x0000001000007802 */ /* 0x000fc80000000f00 */
[----:B------:R0:W1:Y:S03]  /*0270*/  LDC.64 R2, c[0x4][R0] ;  /* 0x0100000000027b82 */ /* 0x0000660000000a00 */
[----:B------:R-:W-:-:S07]  /*0280*/  LEPC R20, `(.L_x_4) ;  /* 0x000000001014794e */ /* 0x000fce0000000000 */
[----:B01----:R-:W-:Y:S05]  /*0290*/  CALL.ABS.NOINC R2 ;  /* 0x0000000002007343 */ /* 0x003fea0003c00000 */
.L_x_4:
[----:B------:R-:W-:Y:S05]  /*02a0*/  EXIT ;  /* 0x000000000000794d */ /* 0x000fea0003800000 */
.L_x_5:
[----:B------:R-:W-:-:S00]  /*02b0*/  BRA `(.L_x_5) ;  /* 0xfffffffc00fc7947 */ /* 0x000fc0000383ffff */
[----:B------:R-:W-:-:S00]  /*02c0*/  NOP ;  /* 0x0000000000007918 */ /* 0x000fc00000000000 */
        /* <DEDUP_REMOVED lines=11> */
.L_x_6:


//--------------------- .nv.global.init           --------------------------
	.section	.nv.global.init,"aw",@progbits
.nv.global.init:
	.type		$str,@object
	.size		$str,(.L_0 - $str)
$str:
        /*0000*/ 	.byte	0x45, 0x45, 0x00
.L_0:


//--------------------- .nv.shared.reserved.0     --------------------------
	.section	.nv.shared.reserved.0,"aw",@nobits
	.weak		__nv_reservedSMEM_offset_0_alias
	.size		__nv_reservedSMEM_offset_0_alias, 0, 64
	.other		__nv_reservedSMEM_offset_0_alias,@"STO_CUDA_RESERVED_SHARED STV_DEFAULT"
__nv_reservedSMEM_offset_0_alias:
	.zero		0
	.zero		64


//--------------------- .nv.constant0._Z18dynamicAllocKerneli --------------------------
	.section	.nv.constant0._Z18dynamicAllocKerneli,"a",@progbits
	.sectionflags	@""
	.align	4
.nv.constant0._Z18dynamicAllocKerneli:
	.zero		900


//--------------------- SYMBOLS --------------------------

	.type		.nv.reservedSmem.offset0,@object
	.size		.nv.reservedSmem.offset0,0x4
	.type		malloc,@function
	.type		vprintf,@function
	.type		free,@function
